//
// Generated by NVIDIA NVVM Compiler
//
// Compiler Build ID: CL-36424714
// Cuda compilation tools, release 13.0, V13.0.88
// Based on NVVM 20.0.0
//

.version 9.0
.target sm_100
.address_size 64

	// .globl	_Z15gate_mlp_kernelPfS_ii

.visible .entry _Z15gate_mlp_kernelPfS_ii(
	.param .u64 .ptr .align 1 _Z15gate_mlp_kernelPfS_ii_param_0,
	.param .u64 .ptr .align 1 _Z15gate_mlp_kernelPfS_ii_param_1,
	.param .u32 _Z15gate_mlp_kernelPfS_ii_param_2,
	.param .u32 _Z15gate_mlp_kernelPfS_ii_param_3
)
{
	.reg .pred 	%p<11>;
	.reg .b32 	%r<38>;
	.reg .b32 	%f<83>;
	.reg .b64 	%rd<16>;

	ld.param.u64 	%rd4, [_Z15gate_mlp_kernelPfS_ii_param_0];
	ld.param.u64 	%rd3, [_Z15gate_mlp_kernelPfS_ii_param_1];
	ld.param.u32 	%r23, [_Z15gate_mlp_kernelPfS_ii_param_2];
	ld.param.u32 	%r24, [_Z15gate_mlp_kernelPfS_ii_param_3];
	cvta.to.global.u64 	%rd1, %rd4;
	mov.u32 	%r25, %ctaid.x;
	mov.u32 	%r26, %ntid.x;
	mov.u32 	%r27, %tid.x;
	mad.lo.s32 	%r1, %r25, %r26, %r27;
	setp.ge.s32 	%p1, %r1, %r24;
	@%p1 bra 	$L__BB0_15;
	setp.lt.s32 	%p2, %r23, 1;
	mov.f32 	%f82, 0f00000000;
	@%p2 bra 	$L__BB0_14;
	mul.lo.s32 	%r2, %r23, %r1;
	and.b32  	%r3, %r23, 15;
	setp.lt.u32 	%p3, %r23, 16;
	mov.f32 	%f82, 0f00000000;
	mov.b32 	%r34, 0;
	@%p3 bra 	$L__BB0_5;
	and.b32  	%r34, %r23, 2147483632;
	neg.s32 	%r32, %r34;
	add.s64 	%rd2, %rd1, 32;
	mov.f32 	%f82, 0f00000000;
	mov.u32 	%r31, %r2;
$L__BB0_4:
	.pragma "nounroll";
	mul.wide.s32 	%rd5, %r31, 4;
	add.s64 	%rd6, %rd2, %rd5;
	ld.global.f32 	%f18, [%rd6+-32];
	add.f32 	%f19, %f82, %f18;
	ld.global.f32 	%f20, [%rd6+-28];
	add.f32 	%f21, %f19, %f20;
	ld.global.f32 	%f22, [%rd6+-24];
	add.f32 	%f23, %f21, %f22;
	ld.global.f32 	%f24, [%rd6+-20];
	add.f32 	%f25, %f23, %f24;
	ld.global.f32 	%f26, [%rd6+-16];
	add.f32 	%f27, %f25, %f26;
	ld.global.f32 	%f28, [%rd6+-12];
	add.f32 	%f29, %f27, %f28;
	ld.global.f32 	%f30, [%rd6+-8];
	add.f32 	%f31, %f29, %f30;
	ld.global.f32 	%f32, [%rd6+-4];
	add.f32 	%f33, %f31, %f32;
	ld.global.f32 	%f34, [%rd6];
	add.f32 	%f35, %f33, %f34;
	ld.global.f32 	%f36, [%rd6+4];
	add.f32 	%f37, %f35, %f36;
	ld.global.f32 	%f38, [%rd6+8];
	add.f32 	%f39, %f37, %f38;
	ld.global.f32 	%f40, [%rd6+12];
	add.f32 	%f41, %f39, %f40;
	ld.global.f32 	%f42, [%rd6+16];
	add.f32 	%f43, %f41, %f42;
	ld.global.f32 	%f44, [%rd6+20];
	add.f32 	%f45, %f43, %f44;
	ld.global.f32 	%f46, [%rd6+24];
	add.f32 	%f47, %f45, %f46;
	ld.global.f32 	%f48, [%rd6+28];
	add.f32 	%f82, %f47, %f48;
	add.s32 	%r32, %r32, 16;
	add.s32 	%r31, %r31, 16;
	setp.ne.s32 	%p4, %r32, 0;
	@%p4 bra 	$L__BB0_4;
$L__BB0_5:
	setp.eq.s32 	%p5, %r3, 0;
	@%p5 bra 	$L__BB0_14;
	and.b32  	%r11, %r23, 7;
	setp.lt.u32 	%p6, %r3, 8;
	@%p6 bra 	$L__BB0_8;
	add.s32 	%r29, %r34, %r2;
	mul.wide.s32 	%rd7, %r29, 4;
	add.s64 	%rd8, %rd1, %rd7;
	ld.global.f32 	%f50, [%rd8];
	add.f32 	%f51, %f82, %f50;
	ld.global.f32 	%f52, [%rd8+4];
	add.f32 	%f53, %f51, %f52;
	ld.global.f32 	%f54, [%rd8+8];
	add.f32 	%f55, %f53, %f54;
	ld.global.f32 	%f56, [%rd8+12];
	add.f32 	%f57, %f55, %f56;
	ld.global.f32 	%f58, [%rd8+16];
	add.f32 	%f59, %f57, %f58;
	ld.global.f32 	%f60, [%rd8+20];
	add.f32 	%f61, %f59, %f60;
	ld.global.f32 	%f62, [%rd8+24];
	add.f32 	%f63, %f61, %f62;
	ld.global.f32 	%f64, [%rd8+28];
	add.f32 	%f82, %f63, %f64;
	add.s32 	%r34, %r34, 8;
$L__BB0_8:
	setp.eq.s32 	%p7, %r11, 0;
	@%p7 bra 	$L__BB0_14;
	and.b32  	%r14, %r23, 3;
	setp.lt.u32 	%p8, %r11, 4;
	@%p8 bra 	$L__BB0_11;
	add.s32 	%r30, %r34, %r2;
	mul.wide.s32 	%rd9, %r30, 4;
	add.s64 	%rd10, %rd1, %rd9;
	ld.global.f32 	%f66, [%rd10];
	add.f32 	%f67, %f82, %f66;
	ld.global.f32 	%f68, [%rd10+4];
	add.f32 	%f69, %f67, %f68;
	ld.global.f32 	%f70, [%rd10+8];
	add.f32 	%f71, %f69, %f70;
	ld.global.f32 	%f72, [%rd10+12];
	add.f32 	%f82, %f71, %f72;
	add.s32 	%r34, %r34, 4;
$L__BB0_11:
	setp.eq.s32 	%p9, %r14, 0;
	@%p9 bra 	$L__BB0_14;
	add.s32 	%r37, %r34, %r2;
	neg.s32 	%r36, %r14;
$L__BB0_13:
	.pragma "nounroll";
	mul.wide.s32 	%rd11, %r37, 4;
	add.s64 	%rd12, %rd1, %rd11;
	ld.global.f32 	%f73, [%rd12];
	add.f32 	%f82, %f82, %f73;
	add.s32 	%r37, %r37, 1;
	add.s32 	%r36, %r36, 1;
	setp.ne.s32 	%p10, %r36, 0;
	@%p10 bra 	$L__BB0_13;
$L__BB0_14:
	cvta.to.global.u64 	%rd13, %rd3;
	mul.wide.s32 	%rd14, %r1, 4;
	add.s64 	%rd15, %rd13, %rd14;
	st.global.f32 	[%rd15], %f82;
$L__BB0_15:
	ret;

}


// ===== COMPILED SASS (sm_100) =====

	.target	sm_100

	.elftype	@"ET_EXEC"


//--------------------- .note.nv.tkinfo           --------------------------
	.section	.note.nv.tkinfo,"",@"SHT_NOTE"
	.sectionflags	@"SHF_NOTE_NV_TKINFO"
	.tkinfo
        /*0018*/ 	.word	0x00000002
        /*0030*/ 	.string	""
        /*0030*/ 	.string	"ptxas"
        /*0030*/ 	.string	"Cuda compilation tools, release 13.0, V13.0.88"
        /*0030*/ 	.string	"Build cuda_13.0.r13.0/compiler.36424714_0"
        /*0030*/ 	.string	"-arch sm_100 -m 64 "



//--------------------- .note.nv.cuinfo           --------------------------
	.section	.note.nv.cuinfo,"",@"SHT_NOTE"
	.sectionflags	@"SHF_NOTE_NV_CUINFO"
        /*0018*/ 	.short	0x0002
        /*001a*/ 	.short	0x0064
        /*001c*/ 	.short	0x0082
	.zero		2


//--------------------- .nv.info                  --------------------------
	.section	.nv.info,"",@"SHT_CUDA_INFO"
	.align	4


	//----- nvinfo : EIATTR_REGCOUNT
	.align		4
        /*0000*/ 	.byte	0x04, 0x2f
        /*0002*/ 	.short	(.L_1 - .L_0)
	.align		4
.L_0:
        /*0004*/ 	.word	index@(_Z15gate_mlp_kernelPfS_ii)
        /*0008*/ 	.word	0x0000001f


	//----- nvinfo : EIATTR_FRAME_SIZE
	.align		4
.L_1:
        /*000c*/ 	.byte	0x04, 0x11
        /*000e*/ 	.short	(.L_3 - .L_2)
	.align		4
.L_2:
        /*0010*/ 	.word	index@(_Z15gate_mlp_kernelPfS_ii)
        /*0014*/ 	.word	0x00000000


	//----- nvinfo : EIATTR_MIN_STACK_SIZE
	.align		4
.L_3:
        /*0018*/ 	.byte	0x04, 0x12
        /*001a*/ 	.short	(.L_5 - .L_4)
	.align		4
.L_4:
        /*001c*/ 	.word	index@(_Z15gate_mlp_kernelPfS_ii)
        /*0020*/ 	.word	0x00000000
.L_5:


//--------------------- .nv.compat                --------------------------
	.section	.nv.compat,"",@"SHT_CUDA_COMPAT_INFO"
	.align	4
        /*0000*/ 	.byte	0x02, 0x09, 0x00, 0x00, 0x02, 0x02, 0x01, 0x00, 0x02, 0x05, 0x05, 0x00, 0x03, 0x07, 0x01, 0x01
        /*0010*/ 	.byte	0x02, 0x03, 0x00, 0x00, 0x02, 0x06, 0x01, 0x00, 0x04, 0x0b, 0x08, 0x00, 0x09, 0x00, 0x00, 0x00
        /*0020*/ 	.byte	0x00, 0x00, 0x00, 0x00


//--------------------- .nv.info._Z15gate_mlp_kernelPfS_ii --------------------------
	.section	.nv.info._Z15gate_mlp_kernelPfS_ii,"",@"SHT_CUDA_INFO"
	.sectionflags	@""
	.align	4


	//----- nvinfo : EIATTR_CUDA_API_VERSION
	.align		4
        /*0000*/ 	.byte	0x04, 0x37
        /*0002*/ 	.short	(.L_7 - .L_6)
.L_6:
        /*0004*/ 	.word	0x00000082


	//----- nvinfo : EIATTR_KPARAM_INFO
	.align		4
.L_7:
        /*0008*/ 	.byte	0x04, 0x17
        /*000a*/ 	.short	(.L_9 - .L_8)
.L_8:
        /*000c*/ 	.word	0x00000000
        /*0010*/ 	.short	0x0003
        /*0012*/ 	.short	0x0014
        /*0014*/ 	.byte	0x00, 0xf0, 0x11, 0x00


	//----- nvinfo : EIATTR_KPARAM_INFO
	.align		4
.L_9:
        /*0018*/ 	.byte	0x04, 0x17
        /*001a*/ 	.short	(.L_11 - .L_10)
.L_10:
        /*001c*/ 	.word	0x00000000
        /*0020*/ 	.short	0x0002
        /*0022*/ 	.short	0x0010
        /*0024*/ 	.byte	0x00, 0xf0, 0x11, 0x00


	//----- nvinfo : EIATTR_KPARAM_INFO
	.align		4
.L_11:
        /*0028*/ 	.byte	0x04, 0x17
        /*002a*/ 	.short	(.L_13 - .L_12)
.L_12:
        /*002c*/ 	.word	0x00000000
        /*0030*/ 	.short	0x0001
        /*0032*/ 	.short	0x0008
        /*0034*/ 	.byte	0x00, 0xf5, 0x21, 0x00


	//----- nvinfo : EIATTR_KPARAM_INFO
	.align		4
.L_13:
        /*0038*/ 	.byte	0x04, 0x17
        /*003a*/ 	.short	(.L_15 - .L_14)
.L_14:
        /*003c*/ 	.word	0x00000000
        /*0040*/ 	.short	0x0000
        /*0042*/ 	.short	0x0000
        /*0044*/ 	.byte	0x00, 0xf5, 0x21, 0x00


	//----- nvinfo : EIATTR_SPARSE_MMA_MASK
	.align		4
.L_15:
        /*0048*/ 	.byte	0x03, 0x50
        /*004a*/ 	.short	0x0000


	//----- nvinfo : EIATTR_MAXREG_COUNT
	.align		4
        /*004c*/ 	.byte	0x03, 0x1b
        /*004e*/ 	.short	0x00ff


	//----- nvinfo : EIATTR_MERCURY_ISA_VERSION
	.align		4
        /*0050*/ 	.byte	0x03, 0x5f
        /*0052*/ 	.short	0x0101


	//----- nvinfo : EIATTR_VRC_CTA_INIT_COUNT
	.align		4
        /*0054*/ 	.byte	0x02, 0x4a
	.zero		1
	.zero		1


	//----- nvinfo : EIATTR_EXIT_INSTR_OFFSETS
	.align		4
        /*0058*/ 	.byte	0x04, 0x1c
        /*005a*/ 	.short	(.L_17 - .L_16)


	//   ....[0]....
.L_16:
        /*005c*/ 	.word	0x00000070


	//   ....[1]....
        /*0060*/ 	.word	0x000007a0


	//----- nvinfo : EIATTR_CBANK_PARAM_SIZE
	.align		4
.L_17:
        /*0064*/ 	.byte	0x03, 0x19
        /*0066*/ 	.short	0x0018


	//----- nvinfo : EIATTR_PARAM_CBANK
	.align		4
        /*0068*/ 	.byte	0x04, 0x0a
        /*006a*/ 	.short	(.L_19 - .L_18)
	.align		4
.L_18:
        /*006c*/ 	.word	index@(.nv.constant0._Z15gate_mlp_kernelPfS_ii)
        /*0070*/ 	.short	0x0380
        /*0072*/ 	.short	0x0018


	//----- nvinfo : EIATTR_SW_WAR
	.align		4
.L_19:
        /*0074*/ 	.byte	0x04, 0x36
        /*0076*/ 	.short	(.L_21 - .L_20)
.L_20:
        /*0078*/ 	.word	0x00000008
.L_21:


//--------------------- .nv.callgraph             --------------------------
	.section	.nv.callgraph,"",@"SHT_CUDA_CALLGRAPH"
	.align	4
	.sectionentsize	8
	.align		4
        /*0000*/ 	.word	0x00000000
	.align		4
        /*0004*/ 	.word	0xffffffff
	.align		4
        /*0008*/ 	.word	0x00000000
	.align		4
        /*000c*/ 	.word	0xfffffffe
	.align		4
        /*0010*/ 	.word	0x00000000
	.align		4
        /*0014*/ 	.word	0xfffffffd
	.align		4
        /*0018*/ 	.word	0x00000000
	.align		4
        /*001c*/ 	.word	0xfffffffc


//--------------------- .text._Z15gate_mlp_kernelPfS_ii --------------------------
	.section	.text._Z15gate_mlp_kernelPfS_ii,"ax",@progbits
	.align	128
        .global         _Z15gate_mlp_kernelPfS_ii
        .type           _Z15gate_mlp_kernelPfS_ii,@function
        .size           _Z15gate_mlp_kernelPfS_ii,(.L_x_7 - _Z15gate_mlp_kernelPfS_ii)
        .other          _Z15gate_mlp_kernelPfS_ii,@"STO_CUDA_ENTRY STV_DEFAULT"
_Z15gate_mlp_kernelPfS_ii:
.text._Z15gate_mlp_kernelPfS_ii:
[----:B------:R-:W-:Y:S01]  /*0000*/  LDC R1, c[0x0][0x37c] ;  /* 0x0000df00ff017b82 */ /* 0x000fe20000000800 */
[----:B------:R-:W0:Y:S07]  /*0010*/  S2R R3, SR_TID.X ;  /* 0x0000000000037919 */ /* 0x000e2e0000002100 */
[----:B------:R-:W0:Y:S01]  /*0020*/  S2UR UR4, SR_CTAID.X ;  /* 0x00000000000479c3 */ /* 0x000e220000002500 */
[----:B------:R-:W1:Y:S07]  /*0030*/  LDCU UR5, c[0x0][0x394] ;  /* 0x00007280ff0577ac */ /* 0x000e6e0008000800 */
[----:B------:R-:W0:Y:S02]  /*0040*/  LDC R2, c[0x0][0x360] ;  /* 0x0000d800ff027b82 */ /* 0x000e240000000800 */
[----:B0-----:R-:W-:-:S05]  /*0050*/  IMAD R2, R2, UR4, R3 ;  /* 0x0000000402027c24 */ /* 0x001fca000f8e0203 */
[----:B-1----:R-:W-:-:S13]  /*0060*/  ISETP.GE.AND P0, PT, R2, UR5, PT ;  /* 0x0000000502007c0c */ /* 0x002fda000bf06270 */
[----:B------:R-:W-:Y:S05]  /*0070*/  @P0 EXIT ;  /* 0x000000000000094d */ /* 0x000fea0003800000 */
[----:B------:R-:W0:Y:S01]  /*0080*/  LDCU UR7, c[0x0][0x390] ;  /* 0x00007200ff0777ac */ /* 0x000e220008000800 */
[----:B------:R-:W-:Y:S01]  /*0090*/  HFMA2 R0, -RZ, RZ, 0, 0 ;  /* 0x00000000ff007431 */ /* 0x000fe200000001ff */
[----:B------:R-:W1:Y:S01]  /*00a0*/  LDCU.64 UR12, c[0x0][0x358] ;  /* 0x00006b00ff0c77ac */ /* 0x000e620008000a00 */
[----:B0-----:R-:W-:-:S09]  /*00b0*/  UISETP.GE.AND UP0, UPT, UR7, 0x1, UPT ;  /* 0x000000010700788c */ /* 0x001fd2000bf06270 */
[----:B-1----:R-:W-:Y:S05]  /*00c0*/  BRA.U !UP0, `(.L_x_0) ;  /* 0x0000000508a87547 */ /* 0x002fea000b800000 */
[----:B------:R-:W-:Y:S02]  /*00d0*/  UISETP.GE.U32.AND UP1, UPT, UR7, 0x10, UPT ;  /* 0x000000100700788c */ /* 0x000fe4000bf26070 */
[----:B------:R-:W-:Y:S01]  /*00e0*/  IMAD R3, R2, UR7, RZ ;  /* 0x0000000702037c24 */ /* 0x000fe2000f8e02ff */
[----:B------:R-:W-:Y:S01]  /*00f0*/  ULOP3.LUT UR10, UR7, 0xf, URZ, 0xc0, !UPT ;  /* 0x0000000f070a7892 */ /* 0x000fe2000f8ec0ff */
[----:B------:R-:W-:Y:S01]  /*0100*/  MOV R0, RZ ;  /* 0x000000ff00007202 */ /* 0x000fe20000000f00 */
[----:B------:R-:W-:Y:S02]  /*0110*/  UMOV UR4, URZ ;  /* 0x000000ff00047c82 */ /* 0x000fe40008000000 */
[----:B------:R-:W-:Y:S02]  /*0120*/  UISETP.NE.AND UP0, UPT, UR10, URZ, UPT ;  /* 0x000000ff0a00728c */ /* 0x000fe4000bf05270 */
[----:B------:R-:W-:Y:S09]  /*0130*/  BRA.U !UP1, `(.L_x_1) ;  /* 0x0000000109b87547 */ /* 0x000ff2000b800000 */
[----:B------:R-:W0:Y:S01]  /*0140*/  LDCU.64 UR8, c[0x0][0x380] ;  /* 0x00007000ff0877ac */ /* 0x000e220008000a00 */
[----:B------:R-:W-:Y:S02]  /*0150*/  MOV R0, RZ ;  /* 0x000000ff00007202 */ /* 0x000fe40000000f00 */
[----:B------:R-:W-:Y:S01]  /*0160*/  MOV R6, R3 ;  /* 0x0000000300067202 */ /* 0x000fe20000000f00 */
[----:B------:R-:W-:Y:S02]  /*0170*/  ULOP3.LUT UR4, UR7, 0x7ffffff0, URZ, 0xc0, !UPT ;  /* 0x7ffffff007047892 */ /* 0x000fe4000f8ec0ff */
[----:B0-----:R-:W-:Y:S02]  /*0180*/  UIADD3 UR5, UP1, UPT, UR8, 0x20, URZ ;  /* 0x0000002008057890 */ /* 0x001fe4000ff3e0ff */
[----:B------:R-:W-:Y:S02]  /*0190*/  UIADD3 UR8, UPT, UPT, -UR4, URZ, URZ ;  /* 0x000000ff04087290 */ /* 0x000fe4000fffe1ff */
[----:B------:R-:W-:-:S12]  /*01a0*/  UIADD3.X UR6, UPT, UPT, URZ, UR9, URZ, UP1, !UPT ;  /* 0x00000009ff067290 */ /* 0x000fd80008ffe4ff */
.L_x_2:
[----:B------:R-:W-:Y:S02]  /*01b0*/  MOV R4, UR5 ;  /* 0x0000000500047c02 */ /* 0x000fe40008000f00 */
[----:B------:R-:W-:-:S03]  /*01c0*/  MOV R5, UR6 ;  /* 0x0000000600057c02 */ /* 0x000fc60008000f00 */
[----:B------:R-:W-:-:S05]  /*01d0*/  IMAD.WIDE R4, R6, 0x4, R4 ;  /* 0x0000000406047825 */ /* 0x000fca00078e0204 */
[----:B------:R-:W2:Y:S04]  /*01e0*/  LDG.E R15, desc[UR12][R4.64+-0x20] ;  /* 0xffffe00c040f7981 */ /* 0x000ea8000c1e1900 */
[----:B------:R-:W3:Y:S04]  /*01f0*/  LDG.E R16, desc[UR12][R4.64+-0x1c] ;  /* 0xffffe40c04107981 */ /* 0x000ee8000c1e1900 */
[----:B------:R-:W4:Y:S04]  /*0200*/  LDG.E R18, desc[UR12][R4.64+-0x18] ;  /* 0xffffe80c04127981 */ /* 0x000f28000c1e1900 */
[----:B------:R-:W5:Y:S04]  /*0210*/  LDG.E R20, desc[UR12][R4.64+-0x14] ;  /* 0xffffec0c04147981 */ /* 0x000f68000c1e1900 */
        /* <DEDUP_REMOVED lines=11> */
[----:B------:R-:W5:Y:S01]  /*02d0*/  LDG.E R14, desc[UR12][R4.64+0x1c] ;  /* 0x00001c0c040e7981 */ /* 0x000f62000c1e1900 */
[----:B------:R-:W-:Y:S01]  /*02e0*/  UIADD3 UR8, UPT, UPT, UR8, 0x10, URZ ;  /* 0x0000001008087890 */ /* 0x000fe2000fffe0ff */
[----:B------:R-:W-:-:S03]  /*02f0*/  IADD3 R6, PT, PT, R6, 0x10, RZ ;  /* 0x0000001006067810 */ /* 0x000fc60007ffe0ff */
[----:B------:R-:W-:Y:S01]  /*0300*/  UISETP.NE.AND UP1, UPT, UR8, URZ, UPT ;  /* 0x000000ff0800728c */ /* 0x000fe2000bf25270 */
[----:B--2---:R-:W-:-:S04]  /*0310*/  FADD R15, R15, R0 ;  /* 0x000000000f0f7221 */ /* 0x004fc80000000000 */
[----:B---3--:R-:W-:-:S04]  /*0320*/  FADD R15, R15, R16 ;  /* 0x000000100f0f7221 */ /* 0x008fc80000000000 */
[----:B----4-:R-:W-:-:S04]  /*0330*/  FADD R15, R15, R18 ;  /* 0x000000120f0f7221 */ /* 0x010fc80000000000 */
[----:B-----5:R-:W-:-:S04]  /*0340*/  FADD R15, R15, R20 ;  /* 0x000000140f0f7221 */ /* 0x020fc80000000000 */
[----:B------:R-:W-:-:S04]  /*0350*/  FADD R15, R15, R22 ;  /* 0x000000160f0f7221 */ /* 0x000fc80000000000 */
        /* <DEDUP_REMOVED lines=10> */
[----:B------:R-:W-:Y:S01]  /*0400*/  FADD R0, R7, R14 ;  /* 0x0000000e07007221 */ /* 0x000fe20000000000 */
[----:B------:R-:W-:Y:S06]  /*0410*/  BRA.U UP1, `(.L_x_2) ;  /* 0xfffffffd01647547 */ /* 0x000fec000b83ffff */
.L_x_1:
[----:B------:R-:W-:Y:S05]  /*0420*/  BRA.U !UP0, `(.L_x_0) ;  /* 0x0000000108d07547 */ /* 0x000fea000b800000 */
[----:B------:R-:W-:Y:S02]  /*0430*/  UISETP.GE.U32.AND UP0, UPT, UR10, 0x8, UPT ;  /* 0x000000080a00788c */ /* 0x000fe4000bf06070 */
[----:B------:R-:W-:-:S04]  /*0440*/  ULOP3.LUT UR6, UR7, 0x7, URZ, 0xc0, !UPT ;  /* 0x0000000707067892 */ /* 0x000fc8000f8ec0ff */
[----:B------:R-:W-:-:S03]  /*0450*/  UISETP.NE.AND UP1, UPT, UR6, URZ, UPT ;  /* 0x000000ff0600728c */ /* 0x000fc6000bf25270 */
[----:B------:R-:W-:Y:S08]  /*0460*/  BRA.U !UP0, `(.L_x_3) ;  /* 0x0000000108507547 */ /* 0x000ff0000b800000 */
[----:B------:R-:W0:Y:S01]  /*0470*/  LDC.64 R4, c[0x0][0x380] ;  /* 0x0000e000ff047b82 */ /* 0x000e220000000a00 */
[----:B------:R-:W-:-:S05]  /*0480*/  IADD3 R7, PT, PT, R3, UR4, RZ ;  /* 0x0000000403077c10 */ /* 0x000fca000fffe0ff */
[----:B0-----:R-:W-:-:S05]  /*0490*/  IMAD.WIDE R4, R7, 0x4, R4 ;  /* 0x0000000407047825 */ /* 0x001fca00078e0204 */
[----:B------:R-:W2:Y:S04]  /*04a0*/  LDG.E R7, desc[UR12][R4.64] ;  /* 0x0000000c04077981 */ /* 0x000ea8000c1e1900 */
[----:B------:R-:W3:Y:S04]  /*04b0*/  LDG.E R6, desc[UR12][R4.64+0x4] ;  /* 0x0000040c04067981 */ /* 0x000ee8000c1e1900 */
[----:B------:R-:W4:Y:S04]  /*04c0*/  LDG.E R9, desc[UR12][R4.64+0x8] ;  /* 0x0000080c04097981 */ /* 0x000f28000c1e1900 */
[----:B------:R-:W5:Y:S04]  /*04d0*/  LDG.E R11, desc[UR12][R4.64+0xc] ;  /* 0x00000c0c040b7981 */ /* 0x000f68000c1e1900 */
[----:B------:R-:W5:Y:S04]  /*04e0*/  LDG.E R13, desc[UR12][R4.64+0x10] ;  /* 0x0000100c040d7981 */ /* 0x000f68000c1e1900 */
[----:B------:R-:W5:Y:S04]  /*04f0*/  LDG.E R15, desc[UR12][R4.64+0x14] ;  /* 0x0000140c040f7981 */ /* 0x000f68000c1e1900 */
[----:B------:R-:W5:Y:S04]  /*0500*/  LDG.E R17, desc[UR12][R4.64+0x18] ;  /* 0x0000180c04117981 */ /* 0x000f68000c1e1900 */
[----:B------:R-:W5:Y:S01]  /*0510*/  LDG.E R19, desc[UR12][R4.64+0x1c] ;  /* 0x00001c0c04137981 */ /* 0x000f62000c1e1900 */
[----:B------:R-:W-:Y:S01]  /*0520*/  UIADD3 UR4, UPT, UPT, UR4, 0x8, URZ ;  /* 0x0000000804047890 */ /* 0x000fe2000fffe0ff */
[----:B--2---:R-:W-:-:S04]  /*0530*/  FADD R7, R0, R7 ;  /* 0x0000000700077221 */ /* 0x004fc80000000000 */
[----:B---3--:R-:W-:-:S04]  /*0540*/  FADD R6, R7, R6 ;  /* 0x0000000607067221 */ /* 0x008fc80000000000 */
[----:B----4-:R-:W-:-:S04]  /*0550*/  FADD R6, R6, R9 ;  /* 0x0000000906067221 */ /* 0x010fc80000000000 */
[----:B-----5:R-:W-:-:S04]  /*0560*/  FADD R6, R6, R11 ;  /* 0x0000000b06067221 */ /* 0x020fc80000000000 */
[----:B------:R-:W-:-:S04]  /*0570*/  FADD R6, R6, R13 ;  /* 0x0000000d06067221 */ /* 0x000fc80000000000 */
[----:B------:R-:W-:-:S04]  /*0580*/  FADD R6, R6, R15 ;  /* 0x0000000f06067221 */ /* 0x000fc80000000000 */
[----:B------:R-:W-:-:S04]  /*0590*/  FADD R6, R6, R17 ;  /* 0x0000001106067221 */ /* 0x000fc80000000000 */
[----:B------:R-:W-:-:S07]  /*05a0*/  FADD R0, R6, R19 ;  /* 0x0000001306007221 */ /* 0x000fce0000000000 */
.L_x_3:
        /* <DEDUP_REMOVED lines=11> */
[----:B------:R-:W5:Y:S01]  /*0660*/  LDG.E R11, desc[UR12][R4.64+0xc] ;  /* 0x00000c0c040b7981 */ /* 0x000f62000c1e1900 */
[----:B------:R-:W-:Y:S01]  /*0670*/  UIADD3 UR4, UPT, UPT, UR4, 0x4, URZ ;  /* 0x0000000404047890 */ /* 0x000fe2000fffe0ff */
[----:B--2---:R-:W-:-:S04]  /*0680*/  FADD R7, R0, R7 ;  /* 0x0000000700077221 */ /* 0x004fc80000000000 */
[----:B---3--:R-:W-:-:S04]  /*0690*/  FADD R6, R7, R6 ;  /* 0x0000000607067221 */ /* 0x008fc80000000000 */
[----:B----4-:R-:W-:-:S04]  /*06a0*/  FADD R6, R6, R9 ;  /* 0x0000000906067221 */ /* 0x010fc80000000000 */
[----:B-----5:R-:W-:-:S07]  /*06b0*/  FADD R0, R6, R11 ;  /* 0x0000000b06007221 */ /* 0x020fce0000000000 */
.L_x_4:
[----:B------:R-:W-:Y:S05]  /*06c0*/  BRA.U !UP1, `(.L_x_0) ;  /* 0x0000000109287547 */ /* 0x000fea000b800000 */
[----:B------:R-:W0:Y:S01]  /*06d0*/  LDC.64 R6, c[0x0][0x380] ;  /* 0x0000e000ff067b82 */ /* 0x000e220000000a00 */
[----:B------:R-:W-:Y:S01]  /*06e0*/  IADD3 R3, PT, PT, R3, UR4, RZ ;  /* 0x0000000403037c10 */ /* 0x000fe2000fffe0ff */
[----:B------:R-:W-:-:S12]  /*06f0*/  UIADD3 UR5, UPT, UPT, -UR5, URZ, URZ ;  /* 0x000000ff05057290 */ /* 0x000fd8000fffe1ff */
.L_x_5:
[----:B0-----:R-:W-:-:S06]  /*0700*/  IMAD.WIDE R4, R3, 0x4, R6 ;  /* 0x0000000403047825 */ /* 0x001fcc00078e0206 */
[----:B------:R-:W2:Y:S01]  /*0710*/  LDG.E R5, desc[UR12][R4.64] ;  /* 0x0000000c04057981 */ /* 0x000ea2000c1e1900 */
[----:B------:R-:W-:Y:S01]  /*0720*/  UIADD3 UR5, UPT, UPT, UR5, 0x1, URZ ;  /* 0x0000000105057890 */ /* 0x000fe2000fffe0ff */
[----:B------:R-:W-:-:S03]  /*0730*/  IADD3 R3, PT, PT, R3, 0x1, RZ ;  /* 0x0000000103037810 */ /* 0x000fc60007ffe0ff */
[----:B------:R-:W-:Y:S01]  /*0740*/  UISETP.NE.AND UP0, UPT, UR5, URZ, UPT ;  /* 0x000000ff0500728c */ /* 0x000fe2000bf05270 */
[----:B--2---:R-:W-:-:S08]  /*0750*/  FADD R0, R5, R0 ;  /* 0x0000000005007221 */ /* 0x004fd00000000000 */
[----:B------:R-:W-:Y:S05]  /*0760*/  BRA.U UP0, `(.L_x_5) ;  /* 0xfffffffd00e47547 */ /* 0x000fea000b83ffff */
.L_x_0:
[----:B------:R-:W0:Y:S02]  /*0770*/  LDC.64 R4, c[0x0][0x388] ;  /* 0x0000e200ff047b82 */ /* 0x000e240000000a00 */
[----:B0-----:R-:W-:-:S05]  /*0780*/  IMAD.WIDE R2, R2, 0x4, R4 ;  /* 0x0000000402027825 */ /* 0x001fca00078e0204 */
[----:B------:R-:W-:Y:S01]  /*0790*/  STG.E desc[UR12][R2.64], R0 ;  /* 0x0000000002007986 */ /* 0x000fe2000c10190c */
[----:B------:R-:W-:Y:S05]  /*07a0*/  EXIT ;  /* 0x000000000000794d */ /* 0x000fea0003800000 */
.L_x_6:
[----:B------:R-:W-:-:S00]  /*07b0*/  BRA `(.L_x_6) ;  /* 0xfffffffc00fc7947 */ /* 0x000fc0000383ffff */
[----:B------:R-:W-:-:S00]  /*07c0*/  NOP ;  /* 0x0000000000007918 */ /* 0x000fc00000000000 */
        /* <DEDUP_REMOVED lines=11> */
.L_x_7:


//--------------------- .nv.shared.reserved.0     --------------------------
	.section	.nv.shared.reserved.0,"aw",@nobits
	.weak		__nv_reservedSMEM_offset_0_alias
	.size		__nv_reservedSMEM_offset_0_alias, 0, 64
	.other		__nv_reservedSMEM_offset_0_alias,@"STO_CUDA_RESERVED_SHARED STV_DEFAULT"
__nv_reservedSMEM_offset_0_alias:
	.zero		0
	.zero		64


//--------------------- .nv.constant0._Z15gate_mlp_kernelPfS_ii --------------------------
	.section	.nv.constant0._Z15gate_mlp_kernelPfS_ii,"a",@progbits
	.sectionflags	@""
	.align	4
.nv.constant0._Z15gate_mlp_kernelPfS_ii:
	.zero		920


//--------------------- SYMBOLS --------------------------

	.type		.nv.reservedSmem.offset0,@object
	.size		.nv.reservedSmem.offset0,0x4
